//
// Generated by NVIDIA NVVM Compiler
//
// Compiler Build ID: CL-36424714
// Cuda compilation tools, release 13.0, V13.0.88
// Based on NVVM 20.0.0
//

.version 9.0
.target sm_100
.address_size 64

	// .globl	_Z8entrenarPfPKiifiii
.extern .func  (.param .b32 func_retval0) vprintf
(
	.param .b64 vprintf_param_0,
	.param .b64 vprintf_param_1
)
;
.global .align 1 .b8 $str[59] = {91, 69, 112, 111, 99, 97, 32, 37, 100, 93, 32, 80, 101, 114, 99, 101, 112, 116, 114, 111, 110, 32, 37, 100, 32, 124, 32, 78, 117, 109, 101, 114, 111, 32, 37, 100, 32, 124, 32, 69, 114, 114, 111, 114, 58, 32, 37, 100, 32, 124, 32, 80, 101, 115, 111, 115, 58, 32};
.global .align 1 .b8 $str$1[6] = {37, 46, 49, 102, 32};
.global .align 1 .b8 $str$2[5] = {46, 46, 46, 10};

.visible .entry _Z8entrenarPfPKiifiii(
	.param .u64 .ptr .align 1 _Z8entrenarPfPKiifiii_param_0,
	.param .u64 .ptr .align 1 _Z8entrenarPfPKiifiii_param_1,
	.param .u32 _Z8entrenarPfPKiifiii_param_2,
	.param .f32 _Z8entrenarPfPKiifiii_param_3,
	.param .u32 _Z8entrenarPfPKiifiii_param_4,
	.param .u32 _Z8entrenarPfPKiifiii_param_5,
	.param .u32 _Z8entrenarPfPKiifiii_param_6
)
{
	.local .align 16 .b8 	__local_depot0[16];
	.reg .b64 	%SP;
	.reg .b64 	%SPL;
	.reg .pred 	%p<6>;
	.reg .b32 	%r<85>;
	.reg .b32 	%f<110>;
	.reg .b64 	%rd<29>;
	.reg .b64 	%fd<6>;

	mov.u64 	%SPL, __local_depot0;
	cvta.local.u64 	%SP, %SPL;
	ld.param.u64 	%rd12, [_Z8entrenarPfPKiifiii_param_0];
	ld.param.u64 	%rd13, [_Z8entrenarPfPKiifiii_param_1];
	ld.param.u32 	%r7, [_Z8entrenarPfPKiifiii_param_2];
	ld.param.f32 	%f4, [_Z8entrenarPfPKiifiii_param_3];
	ld.param.u32 	%r10, [_Z8entrenarPfPKiifiii_param_4];
	ld.param.u32 	%r8, [_Z8entrenarPfPKiifiii_param_5];
	ld.param.u32 	%r9, [_Z8entrenarPfPKiifiii_param_6];
	mov.u32 	%r11, %ctaid.x;
	mov.u32 	%r12, %ntid.x;
	mov.u32 	%r13, %tid.x;
	mad.lo.s32 	%r1, %r11, %r12, %r13;
	setp.ge.s32 	%p1, %r1, %r10;
	@%p1 bra 	$L__BB0_7;
	cvta.to.global.u64 	%rd14, %rd12;
	mul.lo.s32 	%r15, %r1, 97;
	mul.wide.s32 	%rd15, %r15, 4;
	add.s64 	%rd1, %rd14, %rd15;
	ld.global.f32 	%f5, [%rd1+384];
	mul.f32 	%f109, %f4, %f5;
	cvta.to.global.u64 	%rd16, %rd13;
	add.s64 	%rd28, %rd16, 32;
	add.s64 	%rd27, %rd1, 32;
	mov.b32 	%r83, 0;
	mov.u64 	%rd25, %rd27;
	mov.u64 	%rd26, %rd28;
$L__BB0_2:
	ld.global.u32 	%r16, [%rd26+-32];
	cvt.rn.f32.s32 	%f6, %r16;
	ld.global.f32 	%f7, [%rd25+-32];
	fma.rn.f32 	%f8, %f7, %f6, %f109;
	ld.global.u32 	%r17, [%rd26+-28];
	cvt.rn.f32.s32 	%f9, %r17;
	ld.global.f32 	%f10, [%rd25+-28];
	fma.rn.f32 	%f11, %f10, %f9, %f8;
	ld.global.u32 	%r18, [%rd26+-24];
	cvt.rn.f32.s32 	%f12, %r18;
	ld.global.f32 	%f13, [%rd25+-24];
	fma.rn.f32 	%f14, %f13, %f12, %f11;
	ld.global.u32 	%r19, [%rd26+-20];
	cvt.rn.f32.s32 	%f15, %r19;
	ld.global.f32 	%f16, [%rd25+-20];
	fma.rn.f32 	%f17, %f16, %f15, %f14;
	ld.global.u32 	%r20, [%rd26+-16];
	cvt.rn.f32.s32 	%f18, %r20;
	ld.global.f32 	%f19, [%rd25+-16];
	fma.rn.f32 	%f20, %f19, %f18, %f17;
	ld.global.u32 	%r21, [%rd26+-12];
	cvt.rn.f32.s32 	%f21, %r21;
	ld.global.f32 	%f22, [%rd25+-12];
	fma.rn.f32 	%f23, %f22, %f21, %f20;
	ld.global.u32 	%r22, [%rd26+-8];
	cvt.rn.f32.s32 	%f24, %r22;
	ld.global.f32 	%f25, [%rd25+-8];
	fma.rn.f32 	%f26, %f25, %f24, %f23;
	ld.global.u32 	%r23, [%rd26+-4];
	cvt.rn.f32.s32 	%f27, %r23;
	ld.global.f32 	%f28, [%rd25+-4];
	fma.rn.f32 	%f29, %f28, %f27, %f26;
	ld.global.u32 	%r24, [%rd26];
	cvt.rn.f32.s32 	%f30, %r24;
	ld.global.f32 	%f31, [%rd25];
	fma.rn.f32 	%f32, %f31, %f30, %f29;
	ld.global.u32 	%r25, [%rd26+4];
	cvt.rn.f32.s32 	%f33, %r25;
	ld.global.f32 	%f34, [%rd25+4];
	fma.rn.f32 	%f35, %f34, %f33, %f32;
	ld.global.u32 	%r26, [%rd26+8];
	cvt.rn.f32.s32 	%f36, %r26;
	ld.global.f32 	%f37, [%rd25+8];
	fma.rn.f32 	%f38, %f37, %f36, %f35;
	ld.global.u32 	%r27, [%rd26+12];
	cvt.rn.f32.s32 	%f39, %r27;
	ld.global.f32 	%f40, [%rd25+12];
	fma.rn.f32 	%f41, %f40, %f39, %f38;
	ld.global.u32 	%r28, [%rd26+16];
	cvt.rn.f32.s32 	%f42, %r28;
	ld.global.f32 	%f43, [%rd25+16];
	fma.rn.f32 	%f44, %f43, %f42, %f41;
	ld.global.u32 	%r29, [%rd26+20];
	cvt.rn.f32.s32 	%f45, %r29;
	ld.global.f32 	%f46, [%rd25+20];
	fma.rn.f32 	%f47, %f46, %f45, %f44;
	ld.global.u32 	%r30, [%rd26+24];
	cvt.rn.f32.s32 	%f48, %r30;
	ld.global.f32 	%f49, [%rd25+24];
	fma.rn.f32 	%f50, %f49, %f48, %f47;
	ld.global.u32 	%r31, [%rd26+28];
	cvt.rn.f32.s32 	%f51, %r31;
	ld.global.f32 	%f52, [%rd25+28];
	fma.rn.f32 	%f109, %f52, %f51, %f50;
	add.s32 	%r83, %r83, 16;
	add.s64 	%rd26, %rd26, 64;
	add.s64 	%rd25, %rd25, 64;
	setp.ne.s32 	%p2, %r83, 96;
	@%p2 bra 	$L__BB0_2;
	setp.gt.f32 	%p3, %f109, 0f00000000;
	selp.s32 	%r33, -1, 0, %p3;
	add.s32 	%r4, %r7, %r33;
	mov.b32 	%r84, 0;
$L__BB0_4:
	ld.global.u32 	%r34, [%rd28+-32];
	mul.lo.s32 	%r35, %r34, %r4;
	cvt.rn.f32.s32 	%f53, %r35;
	ld.global.f32 	%f54, [%rd27+-32];
	add.f32 	%f55, %f54, %f53;
	st.global.f32 	[%rd27+-32], %f55;
	ld.global.u32 	%r36, [%rd28+-28];
	mul.lo.s32 	%r37, %r36, %r4;
	cvt.rn.f32.s32 	%f56, %r37;
	ld.global.f32 	%f57, [%rd27+-28];
	add.f32 	%f58, %f57, %f56;
	st.global.f32 	[%rd27+-28], %f58;
	ld.global.u32 	%r38, [%rd28+-24];
	mul.lo.s32 	%r39, %r38, %r4;
	cvt.rn.f32.s32 	%f59, %r39;
	ld.global.f32 	%f60, [%rd27+-24];
	add.f32 	%f61, %f60, %f59;
	st.global.f32 	[%rd27+-24], %f61;
	ld.global.u32 	%r40, [%rd28+-20];
	mul.lo.s32 	%r41, %r40, %r4;
	cvt.rn.f32.s32 	%f62, %r41;
	ld.global.f32 	%f63, [%rd27+-20];
	add.f32 	%f64, %f63, %f62;
	st.global.f32 	[%rd27+-20], %f64;
	ld.global.u32 	%r42, [%rd28+-16];
	mul.lo.s32 	%r43, %r42, %r4;
	cvt.rn.f32.s32 	%f65, %r43;
	ld.global.f32 	%f66, [%rd27+-16];
	add.f32 	%f67, %f66, %f65;
	st.global.f32 	[%rd27+-16], %f67;
	ld.global.u32 	%r44, [%rd28+-12];
	mul.lo.s32 	%r45, %r44, %r4;
	cvt.rn.f32.s32 	%f68, %r45;
	ld.global.f32 	%f69, [%rd27+-12];
	add.f32 	%f70, %f69, %f68;
	st.global.f32 	[%rd27+-12], %f70;
	ld.global.u32 	%r46, [%rd28+-8];
	mul.lo.s32 	%r47, %r46, %r4;
	cvt.rn.f32.s32 	%f71, %r47;
	ld.global.f32 	%f72, [%rd27+-8];
	add.f32 	%f73, %f72, %f71;
	st.global.f32 	[%rd27+-8], %f73;
	ld.global.u32 	%r48, [%rd28+-4];
	mul.lo.s32 	%r49, %r48, %r4;
	cvt.rn.f32.s32 	%f74, %r49;
	ld.global.f32 	%f75, [%rd27+-4];
	add.f32 	%f76, %f75, %f74;
	st.global.f32 	[%rd27+-4], %f76;
	ld.global.u32 	%r50, [%rd28];
	mul.lo.s32 	%r51, %r50, %r4;
	cvt.rn.f32.s32 	%f77, %r51;
	ld.global.f32 	%f78, [%rd27];
	add.f32 	%f79, %f78, %f77;
	st.global.f32 	[%rd27], %f79;
	ld.global.u32 	%r52, [%rd28+4];
	mul.lo.s32 	%r53, %r52, %r4;
	cvt.rn.f32.s32 	%f80, %r53;
	ld.global.f32 	%f81, [%rd27+4];
	add.f32 	%f82, %f81, %f80;
	st.global.f32 	[%rd27+4], %f82;
	ld.global.u32 	%r54, [%rd28+8];
	mul.lo.s32 	%r55, %r54, %r4;
	cvt.rn.f32.s32 	%f83, %r55;
	ld.global.f32 	%f84, [%rd27+8];
	add.f32 	%f85, %f84, %f83;
	st.global.f32 	[%rd27+8], %f85;
	ld.global.u32 	%r56, [%rd28+12];
	mul.lo.s32 	%r57, %r56, %r4;
	cvt.rn.f32.s32 	%f86, %r57;
	ld.global.f32 	%f87, [%rd27+12];
	add.f32 	%f88, %f87, %f86;
	st.global.f32 	[%rd27+12], %f88;
	ld.global.u32 	%r58, [%rd28+16];
	mul.lo.s32 	%r59, %r58, %r4;
	cvt.rn.f32.s32 	%f89, %r59;
	ld.global.f32 	%f90, [%rd27+16];
	add.f32 	%f91, %f90, %f89;
	st.global.f32 	[%rd27+16], %f91;
	ld.global.u32 	%r60, [%rd28+20];
	mul.lo.s32 	%r61, %r60, %r4;
	cvt.rn.f32.s32 	%f92, %r61;
	ld.global.f32 	%f93, [%rd27+20];
	add.f32 	%f94, %f93, %f92;
	st.global.f32 	[%rd27+20], %f94;
	ld.global.u32 	%r62, [%rd28+24];
	mul.lo.s32 	%r63, %r62, %r4;
	cvt.rn.f32.s32 	%f95, %r63;
	ld.global.f32 	%f96, [%rd27+24];
	add.f32 	%f97, %f96, %f95;
	st.global.f32 	[%rd27+24], %f97;
	ld.global.u32 	%r64, [%rd28+28];
	mul.lo.s32 	%r65, %r64, %r4;
	cvt.rn.f32.s32 	%f98, %r65;
	ld.global.f32 	%f99, [%rd27+28];
	add.f32 	%f100, %f99, %f98;
	st.global.f32 	[%rd27+28], %f100;
	add.s32 	%r84, %r84, 16;
	add.s64 	%rd28, %rd28, 64;
	add.s64 	%rd27, %rd27, 64;
	setp.ne.s32 	%p4, %r84, 96;
	@%p4 bra 	$L__BB0_4;
	cvt.rn.f32.s32 	%f101, %r4;
	ld.global.f32 	%f102, [%rd1+384];
	fma.rn.f32 	%f103, %f4, %f101, %f102;
	st.global.f32 	[%rd1+384], %f103;
	add.s32 	%r66, %r9, -1;
	setp.ne.s32 	%p5, %r1, %r66;
	@%p5 bra 	$L__BB0_7;
	add.u64 	%rd17, %SP, 0;
	add.u64 	%rd18, %SPL, 0;
	add.s32 	%r67, %r8, 1;
	add.s32 	%r68, %r1, 1;
	st.local.v4.u32 	[%rd18], {%r67, %r68, %r9, %r4};
	mov.u64 	%rd19, $str;
	cvta.global.u64 	%rd20, %rd19;
	{ // callseq 0, 0
	.param .b64 param0;
	st.param.b64 	[param0], %rd20;
	.param .b64 param1;
	st.param.b64 	[param1], %rd17;
	.param .b32 retval0;
	call.uni (retval0), 
	vprintf, 
	(
	param0, 
	param1
	);
	ld.param.b32 	%r69, [retval0];
	} // callseq 0
	ld.global.f32 	%f104, [%rd1];
	cvt.f64.f32 	%fd1, %f104;
	st.local.f64 	[%rd18], %fd1;
	mov.u64 	%rd21, $str$1;
	cvta.global.u64 	%rd22, %rd21;
	{ // callseq 1, 0
	.param .b64 param0;
	st.param.b64 	[param0], %rd22;
	.param .b64 param1;
	st.param.b64 	[param1], %rd17;
	.param .b32 retval0;
	call.uni (retval0), 
	vprintf, 
	(
	param0, 
	param1
	);
	ld.param.b32 	%r71, [retval0];
	} // callseq 1
	ld.global.f32 	%f105, [%rd1+4];
	cvt.f64.f32 	%fd2, %f105;
	st.local.f64 	[%rd18], %fd2;
	{ // callseq 2, 0
	.param .b64 param0;
	st.param.b64 	[param0], %rd22;
	.param .b64 param1;
	st.param.b64 	[param1], %rd17;
	.param .b32 retval0;
	call.uni (retval0), 
	vprintf, 
	(
	param0, 
	param1
	);
	ld.param.b32 	%r73, [retval0];
	} // callseq 2
	ld.global.f32 	%f106, [%rd1+8];
	cvt.f64.f32 	%fd3, %f106;
	st.local.f64 	[%rd18], %fd3;
	{ // callseq 3, 0
	.param .b64 param0;
	st.param.b64 	[param0], %rd22;
	.param .b64 param1;
	st.param.b64 	[param1], %rd17;
	.param .b32 retval0;
	call.uni (retval0), 
	vprintf, 
	(
	param0, 
	param1
	);
	ld.param.b32 	%r75, [retval0];
	} // callseq 3
	ld.global.f32 	%f107, [%rd1+12];
	cvt.f64.f32 	%fd4, %f107;
	st.local.f64 	[%rd18], %fd4;
	{ // callseq 4, 0
	.param .b64 param0;
	st.param.b64 	[param0], %rd22;
	.param .b64 param1;
	st.param.b64 	[param1], %rd17;
	.param .b32 retval0;
	call.uni (retval0), 
	vprintf, 
	(
	param0, 
	param1
	);
	ld.param.b32 	%r77, [retval0];
	} // callseq 4
	ld.global.f32 	%f108, [%rd1+16];
	cvt.f64.f32 	%fd5, %f108;
	st.local.f64 	[%rd18], %fd5;
	{ // callseq 5, 0
	.param .b64 param0;
	st.param.b64 	[param0], %rd22;
	.param .b64 param1;
	st.param.b64 	[param1], %rd17;
	.param .b32 retval0;
	call.uni (retval0), 
	vprintf, 
	(
	param0, 
	param1
	);
	ld.param.b32 	%r79, [retval0];
	} // callseq 5
	mov.u64 	%rd23, $str$2;
	cvta.global.u64 	%rd24, %rd23;
	{ // callseq 6, 0
	.param .b64 param0;
	st.param.b64 	[param0], %rd24;
	.param .b64 param1;
	st.param.b64 	[param1], 0;
	.param .b32 retval0;
	call.uni (retval0), 
	vprintf, 
	(
	param0, 
	param1
	);
	ld.param.b32 	%r81, [retval0];
	} // callseq 6
$L__BB0_7:
	ret;

}


// ===== COMPILED SASS (sm_100) =====

	.target	sm_100

	.elftype	@"ET_EXEC"


//--------------------- .note.nv.tkinfo           --------------------------
	.section	.note.nv.tkinfo,"",@"SHT_NOTE"
	.sectionflags	@"SHF_NOTE_NV_TKINFO"
	.tkinfo
        /*0018*/ 	.word	0x00000002
        /*0030*/ 	.string	""
        /*0030*/ 	.string	"ptxas"
        /*0030*/ 	.string	"Cuda compilation tools, release 13.0, V13.0.88"
        /*0030*/ 	.string	"Build cuda_13.0.r13.0/compiler.36424714_0"
        /*0030*/ 	.string	"-arch sm_100 -m 64 "



//--------------------- .note.nv.cuinfo           --------------------------
	.section	.note.nv.cuinfo,"",@"SHT_NOTE"
	.sectionflags	@"SHF_NOTE_NV_CUINFO"
        /*0018*/ 	.short	0x0002
        /*001a*/ 	.short	0x0064
        /*001c*/ 	.short	0x0082
	.zero		2


//--------------------- .nv.info                  --------------------------
	.section	.nv.info,"",@"SHT_CUDA_INFO"
	.align	4


	//----- nvinfo : EIATTR_REGCOUNT
	.align		4
        /*0000*/ 	.byte	0x04, 0x2f
        /*0002*/ 	.short	(.L_4 - .L_3)
	.align		4
.L_3:
        /*0004*/ 	.word	index@(_Z8entrenarPfPKiifiii)
        /*0008*/ 	.word	0x0000001e


	//----- nvinfo : EIATTR_FRAME_SIZE
	.align		4
.L_4:
        /*000c*/ 	.byte	0x04, 0x11
        /*000e*/ 	.short	(.L_6 - .L_5)
	.align		4
.L_5:
        /*0010*/ 	.word	index@(_Z8entrenarPfPKiifiii)
        /*0014*/ 	.word	0x00000010


	//----- nvinfo : EIATTR_MIN_STACK_SIZE
	.align		4
.L_6:
        /*0018*/ 	.byte	0x04, 0x12
        /*001a*/ 	.short	(.L_8 - .L_7)
	.align		4
.L_7:
        /*001c*/ 	.word	index@(_Z8entrenarPfPKiifiii)
        /*0020*/ 	.word	0x00000010
.L_8:


//--------------------- .nv.compat                --------------------------
	.section	.nv.compat,"",@"SHT_CUDA_COMPAT_INFO"
	.align	4
        /*0000*/ 	.byte	0x02, 0x09, 0x00, 0x00, 0x02, 0x02, 0x01, 0x00, 0x02, 0x05, 0x05, 0x00, 0x03, 0x07, 0x01, 0x01
        /*0010*/ 	.byte	0x02, 0x03, 0x00, 0x00, 0x02, 0x06, 0x01, 0x00, 0x04, 0x0b, 0x08, 0x00, 0x09, 0x00, 0x00, 0x00
        /*0020*/ 	.byte	0x00, 0x00, 0x00, 0x00


//--------------------- .nv.info._Z8entrenarPfPKiifiii --------------------------
	.section	.nv.info._Z8entrenarPfPKiifiii,"",@"SHT_CUDA_INFO"
	.sectionflags	@""
	.align	4


	//----- nvinfo : EIATTR_CUDA_API_VERSION
	.align		4
        /*0000*/ 	.byte	0x04, 0x37
        /*0002*/ 	.short	(.L_10 - .L_9)
.L_9:
        /*0004*/ 	.word	0x00000082


	//----- nvinfo : EIATTR_KPARAM_INFO
	.align		4
.L_10:
        /*0008*/ 	.byte	0x04, 0x17
        /*000a*/ 	.short	(.L_12 - .L_11)
.L_11:
        /*000c*/ 	.word	0x00000000
        /*0010*/ 	.short	0x0006
        /*0012*/ 	.short	0x0020
        /*0014*/ 	.byte	0x00, 0xf0, 0x11, 0x00


	//----- nvinfo : EIATTR_KPARAM_INFO
	.align		4
.L_12:
        /*0018*/ 	.byte	0x04, 0x17
        /*001a*/ 	.short	(.L_14 - .L_13)
.L_13:
        /*001c*/ 	.word	0x00000000
        /*0020*/ 	.short	0x0005
        /*0022*/ 	.short	0x001c
        /*0024*/ 	.byte	0x00, 0xf0, 0x11, 0x00


	//----- nvinfo : EIATTR_KPARAM_INFO
	.align		4
.L_14:
        /*0028*/ 	.byte	0x04, 0x17
        /*002a*/ 	.short	(.L_16 - .L_15)
.L_15:
        /*002c*/ 	.word	0x00000000
        /*0030*/ 	.short	0x0004
        /*0032*/ 	.short	0x0018
        /*0034*/ 	.byte	0x00, 0xf0, 0x11, 0x00


	//----- nvinfo : EIATTR_KPARAM_INFO
	.align		4
.L_16:
        /*0038*/ 	.byte	0x04, 0x17
        /*003a*/ 	.short	(.L_18 - .L_17)
.L_17:
        /*003c*/ 	.word	0x00000000
        /*0040*/ 	.short	0x0003
        /*0042*/ 	.short	0x0014
        /*0044*/ 	.byte	0x00, 0xf0, 0x11, 0x00


	//----- nvinfo : EIATTR_KPARAM_INFO
	.align		4
.L_18:
        /*0048*/ 	.byte	0x04, 0x17
        /*004a*/ 	.short	(.L_20 - .L_19)
.L_19:
        /*004c*/ 	.word	0x00000000
        /*0050*/ 	.short	0x0002
        /*0052*/ 	.short	0x0010
        /*0054*/ 	.byte	0x00, 0xf0, 0x11, 0x00


	//----- nvinfo : EIATTR_KPARAM_INFO
	.align		4
.L_20:
        /*0058*/ 	.byte	0x04, 0x17
        /*005a*/ 	.short	(.L_22 - .L_21)
.L_21:
        /*005c*/ 	.word	0x00000000
        /*0060*/ 	.short	0x0001
        /*0062*/ 	.short	0x0008
        /*0064*/ 	.byte	0x00, 0xf5, 0x21, 0x00


	//----- nvinfo : EIATTR_KPARAM_INFO
	.align		4
.L_22:
        /*0068*/ 	.byte	0x04, 0x17
        /*006a*/ 	.short	(.L_24 - .L_23)
.L_23:
        /*006c*/ 	.word	0x00000000
        /*0070*/ 	.short	0x0000
        /*0072*/ 	.short	0x0000
        /*0074*/ 	.byte	0x00, 0xf5, 0x21, 0x00


	//----- nvinfo : EIATTR_SPARSE_MMA_MASK
	.align		4
.L_24:
        /*0078*/ 	.byte	0x03, 0x50
        /*007a*/ 	.short	0x0000


	//----- nvinfo : EIATTR_MAXREG_COUNT
	.align		4
        /*007c*/ 	.byte	0x03, 0x1b
        /*007e*/ 	.short	0x00ff


	//----- nvinfo : EIATTR_EXTERNS
	.align		4
        /*0080*/ 	.byte	0x04, 0x0f
        /*0082*/ 	.short	(.L_26 - .L_25)


	//   ....[0]....
	.align		4
.L_25:
        /*0084*/ 	.word	index@(vprintf)


	//----- nvinfo : EIATTR_MERCURY_ISA_VERSION
	.align		4
.L_26:
        /*0088*/ 	.byte	0x03, 0x5f
        /*008a*/ 	.short	0x0101


	//----- nvinfo : EIATTR_VRC_CTA_INIT_COUNT
	.align		4
        /*008c*/ 	.byte	0x02, 0x4a
	.zero		1
	.zero		1


	//----- nvinfo : EIATTR_SYSCALL_OFFSETS
	.align		4
        /*0090*/ 	.byte	0x04, 0x46
        /*0092*/ 	.short	(.L_28 - .L_27)


	//   ....[0]....
.L_27:
        /*0094*/ 	.word	0x00000ed0


	//   ....[1]....
        /*0098*/ 	.word	0x00000f80


	//   ....[2]....
        /*009c*/ 	.word	0x00001030


	//   ....[3]....
        /*00a0*/ 	.word	0x000010e0


	//   ....[4]....
        /*00a4*/ 	.word	0x00001190


	//   ....[5]....
        /*00a8*/ 	.word	0x00001240


	//   ....[6]....
        /*00ac*/ 	.word	0x000012b0


	//----- nvinfo : EIATTR_EXIT_INSTR_OFFSETS
	.align		4
.L_28:
        /*00b0*/ 	.byte	0x04, 0x1c
        /*00b2*/ 	.short	(.L_30 - .L_29)


	//   ....[0]....
.L_29:
        /*00b4*/ 	.word	0x000000c0


	//   ....[1]....
        /*00b8*/ 	.word	0x00000e00


	//   ....[2]....
        /*00bc*/ 	.word	0x000012c0


	//----- nvinfo : EIATTR_CRS_STACK_SIZE
	.align		4
.L_30:
        /*00c0*/ 	.byte	0x04, 0x1e
        /*00c2*/ 	.short	(.L_32 - .L_31)
.L_31:
        /*00c4*/ 	.word	0x00000000


	//----- nvinfo : EIATTR_CBANK_PARAM_SIZE
	.align		4
.L_32:
        /*00c8*/ 	.byte	0x03, 0x19
        /*00ca*/ 	.short	0x0024


	//----- nvinfo : EIATTR_PARAM_CBANK
	.align		4
        /*00cc*/ 	.byte	0x04, 0x0a
        /*00ce*/ 	.short	(.L_34 - .L_33)
	.align		4
.L_33:
        /*00d0*/ 	.word	index@(.nv.constant0._Z8entrenarPfPKiifiii)
        /*00d4*/ 	.short	0x0380
        /*00d6*/ 	.short	0x0024


	//----- nvinfo : EIATTR_SW_WAR
	.align		4
.L_34:
        /*00d8*/ 	.byte	0x04, 0x36
        /*00da*/ 	.short	(.L_36 - .L_35)
.L_35:
        /*00dc*/ 	.word	0x00000008
.L_36:


//--------------------- .nv.callgraph             --------------------------
	.section	.nv.callgraph,"",@"SHT_CUDA_CALLGRAPH"
	.align	4
	.sectionentsize	8
	.align		4
        /*0000*/ 	.word	0x00000000
	.align		4
        /*0004*/ 	.word	0xffffffff
	.align		4
        /*0008*/ 	.word	index@(_Z8entrenarPfPKiifiii)
	.align		4
        /*000c*/ 	.word	index@(vprintf)
	.align		4
        /*0010*/ 	.word	0x00000000
	.align		4
        /*0014*/ 	.word	0xfffffffe
	.align		4
        /*0018*/ 	.word	0x00000000
	.align		4
        /*001c*/ 	.word	0xfffffffd
	.align		4
        /*0020*/ 	.word	0x00000000
	.align		4
        /*0024*/ 	.word	0xfffffffc


//--------------------- .nv.constant4             --------------------------
	.section	.nv.constant4,"a",@progbits
	.align	8
	.align		8
.nv.constant4:
        /*0000*/ 	.dword	vprintf
	.align		8
        /*0008*/ 	.dword	$str
	.align		8
        /*0010*/ 	.dword	$str$1
	.align		8
        /*0018*/ 	.dword	$str$2


//--------------------- .text._Z8entrenarPfPKiifiii --------------------------
	.section	.text._Z8entrenarPfPKiifiii,"ax",@progbits
	.align	128
        .global         _Z8entrenarPfPKiifiii
        .type           _Z8entrenarPfPKiifiii,@function
        .size           _Z8entrenarPfPKiifiii,(.L_x_10 - _Z8entrenarPfPKiifiii)
        .other          _Z8entrenarPfPKiifiii,@"STO_CUDA_ENTRY STV_DEFAULT"
_Z8entrenarPfPKiifiii:
.text._Z8entrenarPfPKiifiii:
[----:B------:R-:W0:Y:S01]  /*0000*/  LDC R1, c[0x0][0x37c] ;  /* 0x0000df00ff017b82 */ /* 0x000e220000000800 */
[----:B------:R-:W1:Y:S01]  /*0010*/  S2R R0, SR_TID.X ;  /* 0x0000000000007919 */ /* 0x000e620000002100 */
[----:B------:R-:W2:Y:S06]  /*0020*/  LDCU UR5, c[0x0][0x2fc] ;  /* 0x00005f80ff0577ac */ /* 0x000eac0008000800 */
[----:B------:R-:W1:Y:S01]  /*0030*/  S2UR UR6, SR_CTAID.X ;  /* 0x00000000000679c3 */ /* 0x000e620000002500 */
[----:B0-----:R-:W-:Y:S01]  /*0040*/  IADD3 R1, PT, PT, R1, -0x10, RZ ;  /* 0xfffffff001017810 */ /* 0x001fe20007ffe0ff */
[----:B------:R-:W0:Y:S01]  /*0050*/  LDCU UR7, c[0x0][0x398] ;  /* 0x00007300ff0777ac */ /* 0x000e220008000800 */
[----:B------:R-:W3:Y:S05]  /*0060*/  LDCU UR4, c[0x0][0x2f8] ;  /* 0x00005f00ff0477ac */ /* 0x000eea0008000800 */
[----:B------:R-:W1:Y:S01]  /*0070*/  LDC R9, c[0x0][0x360] ;  /* 0x0000d800ff097b82 */ /* 0x000e620000000800 */
[----:B---3--:R-:W-:-:S05]  /*0080*/  IADD3 R2, P1, PT, R1, UR4, RZ ;  /* 0x0000000401027c10 */ /* 0x008fca000ff3e0ff */
[----:B--2---:R-:W-:Y:S02]  /*0090*/  IMAD.X R18, RZ, RZ, UR5, P1 ;  /* 0x00000005ff127e24 */ /* 0x004fe400088e06ff */
[----:B-1----:R-:W-:-:S05]  /*00a0*/  IMAD R9, R9, UR6, R0 ;  /* 0x0000000609097c24 */ /* 0x002fca000f8e0200 */
[----:B0-----:R-:W-:-:S13]  /*00b0*/  ISETP.GE.AND P0, PT, R9, UR7, PT ;  /* 0x0000000709007c0c */ /* 0x001fda000bf06270 */
[----:B------:R-:W-:Y:S05]  /*00c0*/  @P0 EXIT ;  /* 0x000000000000094d */ /* 0x000fea0003800000 */
[----:B------:R-:W0:Y:S01]  /*00d0*/  LDC.64 R16, c[0x0][0x380] ;  /* 0x0000e000ff107b82 */ /* 0x000e220000000a00 */
[----:B------:R-:W1:Y:S01]  /*00e0*/  LDCU.64 UR36, c[0x0][0x358] ;  /* 0x00006b00ff2477ac */ /* 0x000e620008000a00 */
[----:B------:R-:W-:Y:S01]  /*00f0*/  IMAD R3, R9, 0x61, RZ ;  /* 0x0000006109037824 */ /* 0x000fe200078e02ff */
[----:B------:R-:W2:Y:S01]  /*0100*/  LDCU.64 UR4, c[0x0][0x388] ;  /* 0x00007100ff0477ac */ /* 0x000ea20008000a00 */
[----:B------:R-:W3:Y:S02]  /*0110*/  LDCU UR6, c[0x0][0x394] ;  /* 0x00007280ff0677ac */ /* 0x000ee40008000800 */
[----:B0-----:R-:W-:-:S05]  /*0120*/  IMAD.WIDE R16, R3, 0x4, R16 ;  /* 0x0000000403107825 */ /* 0x001fca00078e0210 */
[----:B-1----:R-:W3:Y:S01]  /*0130*/  LDG.E R4, desc[UR36][R16.64+0x180] ;  /* 0x0001802410047981 */ /* 0x002ee2000c1e1900 */
[----:B--2---:R-:W-:Y:S01]  /*0140*/  UIADD3 UR4, UP0, UPT, UR4, 0x20, URZ ;  /* 0x0000002004047890 */ /* 0x004fe2000ff1e0ff */
[----:B------:R-:W-:-:S03]  /*0150*/  IADD3 R0, P0, PT, R16, 0x20, RZ ;  /* 0x0000002010007810 */ /* 0x000fc60007f1e0ff */
[----:B------:R-:W-:Y:S02]  /*0160*/  UIADD3.X UR5, UPT, UPT, URZ, UR5, URZ, UP0, !UPT ;  /* 0x00000005ff057290 */ /* 0x000fe400087fe4ff */
[----:B------:R-:W-:Y:S01]  /*0170*/  IMAD.X R13, RZ, RZ, R17, P0 ;  /* 0x000000ffff0d7224 */ /* 0x000fe200000e0611 */
[----:B------:R-:W-:Y:S01]  /*0180*/  MOV R8, UR4 ;  /* 0x0000000400087c02 */ /* 0x000fe20008000f00 */
[----:B------:R-:W-:Y:S02]  /*0190*/  IMAD.MOV.U32 R12, RZ, RZ, R0 ;  /* 0x000000ffff0c7224 */ /* 0x000fe400078e0000 */
[----:B------:R-:W-:Y:S01]  /*01a0*/  MOV R3, UR5 ;  /* 0x0000000500037c02 */ /* 0x000fe20008000f00 */
[----:B------:R-:W-:Y:S01]  /*01b0*/  IMAD.U32 R6, RZ, RZ, UR4 ;  /* 0x00000004ff067e24 */ /* 0x000fe2000f8e00ff */
[----:B------:R-:W-:Y:S01]  /*01c0*/  MOV R7, UR5 ;  /* 0x0000000500077c02 */ /* 0x000fe20008000f00 */
[----:B------:R-:W-:Y:S01]  /*01d0*/  UMOV UR4, URZ ;  /* 0x000000ff00047c82 */ /* 0x000fe20008000000 */
[----:B------:R-:W-:Y:S01]  /*01e0*/  MOV R5, R13 ;  /* 0x0000000d00057202 */ /* 0x000fe20000000f00 */
[----:B---3--:R-:W-:-:S07]  /*01f0*/  FMUL R15, R4, UR6 ;  /* 0x00000006040f7c20 */ /* 0x008fce0008400000 */
.L_x_0:
[----:B------:R-:W2:Y:S01]  /*0200*/  LDG.E R14, desc[UR36][R6.64+-0x20] ;  /* 0xffffe024060e7981 */ /* 0x000ea2000c1e1900 */
[----:B------:R-:W-:-:S03]  /*0210*/  IMAD.MOV.U32 R4, RZ, RZ, R12 ;  /* 0x000000ffff047224 */ /* 0x000fc600078e000c */
[----:B------:R-:W3:Y:S04]  /*0220*/  LDG.E R21, desc[UR36][R6.64+-0x1c] ;  /* 0xffffe42406157981 */ /* 0x000ee8000c1e1900 */
[----:B------:R-:W4:Y:S04]  /*0230*/  LDG.E R19, desc[UR36][R4.64+-0x20] ;  /* 0xffffe02404137981 */ /* 0x000f28000c1e1900 */
[----:B------:R-:W5:Y:S04]  /*0240*/  LDG.E R23, desc[UR36][R4.64+-0x1c] ;  /* 0xffffe42404177981 */ /* 0x000f68000c1e1900 */
[----:B------:R-:W5:Y:S04]  /*0250*/  LDG.E R20, desc[UR36][R6.64+-0x18] ;  /* 0xffffe82406147981 */ /* 0x000f68000c1e1900 */
[----:B------:R-:W5:Y:S04]  /*0260*/  LDG.E R11, desc[UR36][R4.64+-0x18] ;  /* 0xffffe824040b7981 */ /* 0x000f68000c1e1900 */
[----:B------:R-:W5:Y:S04]  /*0270*/  LDG.E R12, desc[UR36][R6.64+-0x14] ;  /* 0xffffec24060c7981 */ /* 0x000f68000c1e1900 */
[----:B------:R-:W5:Y:S01]  /*0280*/  LDG.E R10, desc[UR36][R4.64+-0x14] ;  /* 0xffffec24040a7981 */ /* 0x000f62000c1e1900 */
[----:B--2---:R-:W-:-:S03]  /*0290*/  I2FP.F32.S32 R22, R14 ;  /* 0x0000000e00167245 */ /* 0x004fc60000201400 */
[----:B------:R-:W2:Y:S01]  /*02a0*/  LDG.E R14, desc[UR36][R6.64+-0x10] ;  /* 0xfffff024060e7981 */ /* 0x000ea2000c1e1900 */
[----:B---3--:R-:W-:Y:S01]  /*02b0*/  I2FP.F32.S32 R21, R21 ;  /* 0x0000001500157245 */ /* 0x008fe20000201400 */
[----:B----4-:R-:W-:Y:S02]  /*02c0*/  FFMA R22, R22, R19, R15 ;  /* 0x0000001316167223 */ /* 0x010fe4000000000f */
[----:B------:R-:W3:Y:S02]  /*02d0*/  LDG.E R19, desc[UR36][R6.64+-0xc] ;  /* 0xfffff42406137981 */ /* 0x000ee4000c1e1900 */
[----:B-----5:R-:W-:Y:S02]  /*02e0*/  FFMA R24, R21, R23, R22 ;  /* 0x0000001715187223 */ /* 0x020fe40000000016 */
[----:B------:R-:W4:Y:S04]  /*02f0*/  LDG.E R15, desc[UR36][R4.64+-0x10] ;  /* 0xfffff024040f7981 */ /* 0x000f28000c1e1900 */
[----:B------:R-:W5:Y:S01]  /*0300*/  LDG.E R21, desc[UR36][R6.64+-0x8] ;  /* 0xfffff82406157981 */ /* 0x000f62000c1e1900 */
[----:B------:R-:W-:-:S03]  /*0310*/  I2FP.F32.S32 R25, R20 ;  /* 0x0000001400197245 */ /* 0x000fc60000201400 */
[----:B------:R-:W5:Y:S04]  /*0320*/  LDG.E R22, desc[UR36][R4.64+-0xc] ;  /* 0xfffff42404167981 */ /* 0x000f68000c1e1900 */
[----:B------:R-:W5:Y:S01]  /*0330*/  LDG.E R20, desc[UR36][R4.64+-0x8] ;  /* 0xfffff82404147981 */ /* 0x000f62000c1e1900 */
[----:B------:R-:W-:-:S03]  /*0340*/  FFMA R11, R25, R11, R24 ;  /* 0x0000000b190b7223 */ /* 0x000fc60000000018 */
[----:B------:R-:W5:Y:S01]  /*0350*/  LDG.E R23, desc[UR36][R6.64+-0x4] ;  /* 0xfffffc2406177981 */ /* 0x000f62000c1e1900 */
[----:B------:R-:W-:-:S03]  /*0360*/  I2FP.F32.S32 R12, R12 ;  /* 0x0000000c000c7245 */ /* 0x000fc60000201400 */
[----:B------:R-:W5:Y:S04]  /*0370*/  LDG.E R24, desc[UR36][R6.64] ;  /* 0x0000002406187981 */ /* 0x000f68000c1e1900 */
[----:B------:R-:W5:Y:S01]  /*0380*/  LDG.E R25, desc[UR36][R4.64+-0x4] ;  /* 0xfffffc2404197981 */ /* 0x000f62000c1e1900 */
[----:B------:R-:W-:-:S03]  /*0390*/  FFMA R26, R12, R10, R11 ;  /* 0x0000000a0c1a7223 */ /* 0x000fc6000000000b */
[----:B------:R-:W5:Y:S04]  /*03a0*/  LDG.E R12, desc[UR36][R4.64] ;  /* 0x00000024040c7981 */ /* 0x000f68000c1e1900 */
[----:B------:R-:W5:Y:S04]  /*03b0*/  LDG.E R11, desc[UR36][R6.64+0x4] ;  /* 0x00000424060b7981 */ /* 0x000f68000c1e1900 */
[----:B------:R-:W5:Y:S01]  /*03c0*/  LDG.E R10, desc[UR36][R4.64+0x4] ;  /* 0x00000424040a7981 */ /* 0x000f62000c1e1900 */
[----:B--2---:R-:W-:Y:S02]  /*03d0*/  I2FP.F32.S32 R27, R14 ;  /* 0x0000000e001b7245 */ /* 0x004fe40000201400 */
[----:B---3--:R-:W-:-:S02]  /*03e0*/  I2FP.F32.S32 R14, R19 ;  /* 0x00000013000e7245 */ /* 0x008fc40000201400 */
[----:B------:R-:W2:Y:S01]  /*03f0*/  LDG.E R19, desc[UR36][R6.64+0xc] ;  /* 0x00000c2406137981 */ /* 0x000ea2000c1e1900 */
[----:B----4-:R-:W-:Y:S01]  /*0400*/  FFMA R15, R27, R15, R26 ;  /* 0x0000000f1b0f7223 */ /* 0x010fe2000000001a */
[----:B-----5:R-:W-:Y:S02]  /*0410*/  I2FP.F32.S32 R26, R21 ;  /* 0x00000015001a7245 */ /* 0x020fe40000201400 */
[----:B------:R-:W3:Y:S01]  /*0420*/  LDG.E R21, desc[UR36][R4.64+0xc] ;  /* 0x00000c2404157981 */ /* 0x000ee2000c1e1900 */
[----:B------:R-:W-:-:S03]  /*0430*/  FFMA R15, R14, R22, R15 ;  /* 0x000000160e0f7223 */ /* 0x000fc6000000000f */
[----:B------:R-:W4:Y:S01]  /*0440*/  LDG.E R14, desc[UR36][R6.64+0x8] ;  /* 0x00000824060e7981 */ /* 0x000f22000c1e1900 */
[----:B------:R-:W-:-:S03]  /*0450*/  FFMA R20, R26, R20, R15 ;  /* 0x000000141a147223 */ /* 0x000fc6000000000f */
[----:B------:R-:W5:Y:S01]  /*0460*/  LDG.E R15, desc[UR36][R4.64+0x8] ;  /* 0x00000824040f7981 */ /* 0x000f62000c1e1900 */
[----:B------:R-:W-:-:S03]  /*0470*/  I2FP.F32.S32 R23, R23 ;  /* 0x0000001700177245 */ /* 0x000fc60000201400 */
[----:B------:R-:W3:Y:S01]  /*0480*/  LDG.E R22, desc[UR36][R4.64+0x10] ;  /* 0x0000102404167981 */ /* 0x000ee2000c1e1900 */
[----:B------:R-:W-:Y:S01]  /*0490*/  I2FP.F32.S32 R24, R24 ;  /* 0x0000001800187245 */ /* 0x000fe20000201400 */
[----:B------:R-:W-:Y:S02]  /*04a0*/  FFMA R23, R23, R25, R20 ;  /* 0x0000001917177223 */ /* 0x000fe40000000014 */
[----:B------:R-:W3:Y:S02]  /*04b0*/  LDG.E R20, desc[UR36][R6.64+0x10] ;  /* 0x0000102406147981 */ /* 0x000ee4000c1e1900 */
[----:B------:R-:W-:Y:S02]  /*04c0*/  FFMA R25, R24, R12, R23 ;  /* 0x0000000c18197223 */ /* 0x000fe40000000017 */
[----:B------:R-:W3:Y:S01]  /*04d0*/  LDG.E R12, desc[UR36][R6.64+0x14] ;  /* 0x00001424060c7981 */ /* 0x000ee2000c1e1900 */
[----:B------:R-:W-:-:S03]  /*04e0*/  I2FP.F32.S32 R24, R11 ;  /* 0x0000000b00187245 */ /* 0x000fc60000201400 */
[----:B------:R-:W3:Y:S04]  /*04f0*/  LDG.E R11, desc[UR36][R6.64+0x18] ;  /* 0x00001824060b7981 */ /* 0x000ee8000c1e1900 */
[----:B------:R-:W3:Y:S01]  /*0500*/  LDG.E R23, desc[UR36][R4.64+0x14] ;  /* 0x0000142404177981 */ /* 0x000ee2000c1e1900 */
[----:B------:R-:W-:-:S03]  /*0510*/  FFMA R26, R24, R10, R25 ;  /* 0x0000000a181a7223 */ /* 0x000fc60000000019 */
[----:B------:R0:W3:Y:S04]  /*0520*/  LDG.E R24, desc[UR36][R6.64+0x1c] ;  /* 0x00001c2406187981 */ /* 0x0000e8000c1e1900 */
[----:B------:R-:W3:Y:S04]  /*0530*/  LDG.E R25, desc[UR36][R4.64+0x18] ;  /* 0x0000182404197981 */ /* 0x000ee8000c1e1900 */
[----:B------:R1:W3:Y:S01]  /*0540*/  LDG.E R10, desc[UR36][R4.64+0x1c] ;  /* 0x00001c24040a7981 */ /* 0x0002e2000c1e1900 */
[----:B------:R-:W-:-:S04]  /*0550*/  UIADD3 UR4, UPT, UPT, UR4, 0x10, URZ ;  /* 0x0000001004047890 */ /* 0x000fc8000fffe0ff */
[----:B------:R-:W-:Y:S01]  /*0560*/  UISETP.NE.AND UP0, UPT, UR4, 0x60, UPT ;  /* 0x000000600400788c */ /* 0x000fe2000bf05270 */
[----:B0-----:R-:W-:-:S04]  /*0570*/  IADD3 R6, P0, PT, R6, 0x40, RZ ;  /* 0x0000004006067810 */ /* 0x001fc80007f1e0ff */
[----:B------:R-:W-:Y:S02]  /*0580*/  IADD3.X R7, PT, PT, RZ, R7, RZ, P0, !PT ;  /* 0x00000007ff077210 */ /* 0x000fe400007fe4ff */
[----:B--2---:R-:W-:Y:S02]  /*0590*/  I2FP.F32.S32 R19, R19 ;  /* 0x0000001300137245 */ /* 0x004fe40000201400 */
[----:B----4-:R-:W-:-:S05]  /*05a0*/  I2FP.F32.S32 R27, R14 ;  /* 0x0000000e001b7245 */ /* 0x010fca0000201400 */
[----:B-----5:R-:W-:-:S04]  /*05b0*/  FFMA R26, R27, R15, R26 ;  /* 0x0000000f1b1a7223 */ /* 0x020fc8000000001a */
[----:B---3--:R-:W-:Y:S01]  /*05c0*/  FFMA R19, R19, R21, R26 ;  /* 0x0000001513137223 */ /* 0x008fe2000000001a */
[----:B------:R-:W-:Y:S02]  /*05d0*/  I2FP.F32.S32 R20, R20 ;  /* 0x0000001400147245 */ /* 0x000fe40000201400 */
[----:B------:R-:W-:-:S03]  /*05e0*/  I2FP.F32.S32 R15, R12 ;  /* 0x0000000c000f7245 */ /* 0x000fc60000201400 */
[----:B------:R-:W-:Y:S01]  /*05f0*/  FFMA R20, R20, R22, R19 ;  /* 0x0000001614147223 */ /* 0x000fe20000000013 */
[----:B------:R-:W-:-:S03]  /*0600*/  I2FP.F32.S32 R11, R11 ;  /* 0x0000000b000b7245 */ /* 0x000fc60000201400 */
[----:B------:R-:W-:Y:S01]  /*0610*/  FFMA R20, R15, R23, R20 ;  /* 0x000000170f147223 */ /* 0x000fe20000000014 */
[----:B------:R-:W-:Y:S02]  /*0620*/  IADD3 R12, P1, PT, R4, 0x40, RZ ;  /* 0x00000040040c7810 */ /* 0x000fe40007f3e0ff */
[----:B------:R-:W-:Y:S01]  /*0630*/  I2FP.F32.S32 R24, R24 ;  /* 0x0000001800187245 */ /* 0x000fe20000201400 */
[----:B------:R-:W-:Y:S02]  /*0640*/  FFMA R11, R11, R25, R20 ;  /* 0x000000190b0b7223 */ /* 0x000fe40000000014 */
[----:B-1----:R-:W-:Y:S02]  /*0650*/  IMAD.X R5, RZ, RZ, R5, P1 ;  /* 0x000000ffff057224 */ /* 0x002fe400008e0605 */
[----:B------:R-:W-:Y:S01]  /*0660*/  FFMA R15, R24, R10, R11 ;  /* 0x0000000a180f7223 */ /* 0x000fe2000000000b */
[----:B------:R-:W-:Y:S06]  /*0670*/  BRA.U UP0, `(.L_x_0) ;  /* 0xfffffff900e07547 */ /* 0x000fec000b83ffff */
[----:B------:R-:W0:Y:S01]  /*0680*/  LDCU UR4, c[0x0][0x390] ;  /* 0x00007200ff0477ac */ /* 0x000e220008000800 */
[----:B------:R-:W-:Y:S01]  /*0690*/  FSETP.GT.AND P0, PT, R15, RZ, PT ;  /* 0x000000ff0f00720b */ /* 0x000fe20003f04000 */
[----:B0-----:R-:W-:-:S06]  /*06a0*/  UIADD3 UR5, UPT, UPT, UR4, -0x1, URZ ;  /* 0xffffffff04057890 */ /* 0x001fcc000fffe0ff */
[----:B------:R-:W-:-:S06]  /*06b0*/  MOV R11, UR5 ;  /* 0x00000005000b7c02 */ /* 0x000fcc0008000f00 */
[----:B------:R-:W-:Y:S01]  /*06c0*/  @!P0 IMAD R11, RZ, RZ, UR4 ;  /* 0x00000004ff0b8e24 */ /* 0x000fe2000f8e02ff */
[----:B------:R-:W-:-:S06]  /*06d0*/  UMOV UR4, URZ ;  /* 0x000000ff00047c82 */ /* 0x000fcc0008000000 */
.L_x_1:
[----:B------:R-:W-:Y:S01]  /*06e0*/  MOV R4, R8 ;  /* 0x0000000800047202 */ /* 0x000fe20000000f00 */
[----:B------:R-:W-:-:S05]  /*06f0*/  IMAD.MOV.U32 R5, RZ, RZ, R3 ;  /* 0x000000ffff057224 */ /* 0x000fca00078e0003 */
[----:B------:R-:W2:Y:S01]  /*0700*/  LDG.E R8, desc[UR36][R4.64+-0x20] ;  /* 0xffffe02404087981 */ /* 0x000ea2000c1e1900 */
[----:B-1----:R-:W-:Y:S01]  /*0710*/  MOV R6, R0 ;  /* 0x0000000000067202 */ /* 0x002fe20000000f00 */
[----:B------:R-:W-:-:S05]  /*0720*/  IMAD.MOV.U32 R7, RZ, RZ, R13 ;  /* 0x000000ffff077224 */ /* 0x000fca00078e000d */
[----:B------:R-:W3:Y:S04]  /*0730*/  LDG.E R3, desc[UR36][R6.64+-0x20] ;  /* 0xffffe02406037981 */ /* 0x000ee8000c1e1900 */
[----:B------:R-:W4:Y:S04]  /*0740*/  LDG.E R13, desc[UR36][R6.64+-0x1c] ;  /* 0xffffe424060d7981 */ /* 0x000f28000c1e1900 */
[----:B------:R-:W5:Y:S01]  /*0750*/  LDG.E R15, desc[UR36][R6.64+-0x18] ;  /* 0xffffe824060f7981 */ /* 0x000f62000c1e1900 */
[----:B--2---:R-:W-:-:S05]  /*0760*/  IMAD R8, R11, R8, RZ ;  /* 0x000000080b087224 */ /* 0x004fca00078e02ff */
[----:B------:R-:W-:-:S05]  /*0770*/  I2FP.F32.S32 R8, R8 ;  /* 0x0000000800087245 */ /* 0x000fca0000201400 */
[----:B---3--:R-:W-:-:S05]  /*0780*/  FADD R3, R8, R3 ;  /* 0x0000000308037221 */ /* 0x008fca0000000000 */
[----:B------:R0:W-:Y:S04]  /*0790*/  STG.E desc[UR36][R6.64+-0x20], R3 ;  /* 0xffffe00306007986 */ /* 0x0001e8000c101924 */
[----:B------:R-:W2:Y:S04]  /*07a0*/  LDG.E R0, desc[UR36][R4.64+-0x1c] ;  /* 0xffffe42404007981 */ /* 0x000ea8000c1e1900 */
[----:B0-----:R-:W3:Y:S01]  /*07b0*/  LDG.E R3, desc[UR36][R6.64+-0x14] ;  /* 0xffffec2406037981 */ /* 0x001ee2000c1e1900 */
[----:B--2---:R-:W-:-:S05]  /*07c0*/  IMAD R0, R11, R0, RZ ;  /* 0x000000000b007224 */ /* 0x004fca00078e02ff */
[----:B------:R-:W-:-:S05]  /*07d0*/  I2FP.F32.S32 R0, R0 ;  /* 0x0000000000007245 */ /* 0x000fca0000201400 */
[----:B----4-:R-:W-:-:S05]  /*07e0*/  FADD R13, R0, R13 ;  /* 0x0000000d000d7221 */ /* 0x010fca0000000000 */
[----:B------:R0:W-:Y:S04]  /*07f0*/  STG.E desc[UR36][R6.64+-0x1c], R13 ;  /* 0xffffe40d06007986 */ /* 0x0001e8000c101924 */
[----:B------:R-:W2:Y:S04]  /*0800*/  LDG.E R0, desc[UR36][R4.64+-0x18] ;  /* 0xffffe82404007981 */ /* 0x000ea8000c1e1900 */
[----:B0-----:R-:W4:Y:S01]  /*0810*/  LDG.E R13, desc[UR36][R6.64+-0x10] ;  /* 0xfffff024060d7981 */ /* 0x001f22000c1e1900 */
[----:B--2---:R-:W-:-:S05]  /*0820*/  IMAD R0, R11, R0, RZ ;  /* 0x000000000b007224 */ /* 0x004fca00078e02ff */
[----:B------:R-:W-:-:S05]  /*0830*/  I2FP.F32.S32 R0, R0 ;  /* 0x0000000000007245 */ /* 0x000fca0000201400 */
[----:B-----5:R-:W-:-:S05]  /*0840*/  FADD R15, R0, R15 ;  /* 0x0000000f000f7221 */ /* 0x020fca0000000000 */
[----:B------:R0:W-:Y:S04]  /*0850*/  STG.E desc[UR36][R6.64+-0x18], R15 ;  /* 0xffffe80f06007986 */ /* 0x0001e8000c101924 */
[----:B------:R-:W2:Y:S04]  /*0860*/  LDG.E R0, desc[UR36][R4.64+-0x14] ;  /* 0xffffec2404007981 */ /* 0x000ea8000c1e1900 */
[----:B0-----:R-:W5:Y:S01]  /*0870*/  LDG.E R15, desc[UR36][R6.64+-0xc] ;  /* 0xfffff424060f7981 */ /* 0x001f62000c1e1900 */
        /* <DEDUP_REMOVED lines=64> */
[----:B------:R-:W2:Y:S02]  /*0c80*/  LDG.E R0, desc[UR36][R4.64+0x18] ;  /* 0x0000182404007981 */ /* 0x000ea4000c1e1900 */
[----:B--2---:R-:W-:-:S05]  /*0c90*/  IMAD R0, R11, R0, RZ ;  /* 0x000000000b007224 */ /* 0x004fca00078e02ff */
[----:B------:R-:W-:-:S05]  /*0ca0*/  I2FP.F32.S32 R0, R0 ;  /* 0x0000000000007245 */ /* 0x000fca0000201400 */
[----:B-----5:R-:W-:-:S05]  /*0cb0*/  FADD R15, R0, R15 ;  /* 0x0000000f000f7221 */ /* 0x020fca0000000000 */
[----:B------:R1:W-:Y:S04]  /*0cc0*/  STG.E desc[UR36][R6.64+0x18], R15 ;  /* 0x0000180f06007986 */ /* 0x0003e8000c101924 */
[----:B------:R-:W2:Y:S01]  /*0cd0*/  LDG.E R0, desc[UR36][R4.64+0x1c] ;  /* 0x00001c2404007981 */ /* 0x000ea2000c1e1900 */
[----:B------:R-:W-:-:S04]  /*0ce0*/  UIADD3 UR4, UPT, UPT, UR4, 0x10, URZ ;  /* 0x0000001004047890 */ /* 0x000fc8000fffe0ff */
[----:B------:R-:W-:Y:S01]  /*0cf0*/  UISETP.NE.AND UP0, UPT, UR4, 0x60, UPT ;  /* 0x000000600400788c */ /* 0x000fe2000bf05270 */
[----:B------:R-:W-:Y:S01]  /*0d00*/  IADD3 R8, P0, PT, R4, 0x40, RZ ;  /* 0x0000004004087810 */ /* 0x000fe20007f1e0ff */
[----:B--2---:R-:W-:-:S05]  /*0d10*/  IMAD R0, R11, R0, RZ ;  /* 0x000000000b007224 */ /* 0x004fca00078e02ff */
[----:B------:R-:W-:-:S05]  /*0d20*/  I2FP.F32.S32 R0, R0 ;  /* 0x0000000000007245 */ /* 0x000fca0000201400 */
[----:B---3--:R-:W-:-:S05]  /*0d30*/  FADD R19, R0, R3 ;  /* 0x0000000300137221 */ /* 0x008fca0000000000 */
[----:B------:R1:W-:Y:S01]  /*0d40*/  STG.E desc[UR36][R6.64+0x1c], R19 ;  /* 0x00001c1306007986 */ /* 0x0003e2000c101924 */
[----:B------:R-:W-:Y:S02]  /*0d50*/  IADD3 R0, P1, PT, R6, 0x40, RZ ;  /* 0x0000004006007810 */ /* 0x000fe40007f3e0ff */
[----:B------:R-:W-:-:S03]  /*0d60*/  IADD3.X R3, PT, PT, RZ, R5, RZ, P0, !PT ;  /* 0x00000005ff037210 */ /* 0x000fc600007fe4ff */
[----:B0-----:R-:W-:Y:S01]  /*0d70*/  IMAD.X R13, RZ, RZ, R7, P1 ;  /* 0x000000ffff0d7224 */ /* 0x001fe200008e0607 */
[----:B------:R-:W-:Y:S07]  /*0d80*/  BRA.U UP0, `(.L_x_1) ;  /* 0xfffffff900547547 */ /* 0x000fee000b83ffff */
[----:B------:R-:W2:Y:S01]  /*0d90*/  LDG.E R3, desc[UR36][R16.64+0x180] ;  /* 0x0001802410037981 */ /* 0x000ea2000c1e1900 */
[----:B------:R-:W0:Y:S01]  /*0da0*/  LDC R10, c[0x0][0x3a0] ;  /* 0x0000e800ff0a7b82 */ /* 0x000e220000000800 */
[----:B------:R-:W-:Y:S02]  /*0db0*/  I2FP.F32.S32 R0, R11 ;  /* 0x0000000b00007245 */ /* 0x000fe40000201400 */
[----:B0-----:R-:W-:-:S04]  /*0dc0*/  IADD3 R4, PT, PT, R10, -0x1, RZ ;  /* 0xffffffff0a047810 */ /* 0x001fc80007ffe0ff */
[----:B------:R-:W-:Y:S01]  /*0dd0*/  ISETP.NE.AND P0, PT, R9, R4, PT ;  /* 0x000000040900720c */ /* 0x000fe20003f05270 */
[----:B--2---:R-:W-:-:S05]  /*0de0*/  FFMA R3, R0, UR6, R3 ;  /* 0x0000000600037c23 */ /* 0x004fca0008000003 */
[----:B------:R0:W-:Y:S07]  /*0df0*/  STG.E desc[UR36][R16.64+0x180], R3 ;  /* 0x0001800310007986 */ /* 0x0001ee000c101924 */
[----:B------:R-:W-:Y:S05]  /*0e00*/  @P0 EXIT ;  /* 0x000000000000094d */ /* 0x000fea0003800000 */
[----:B------:R-:W2:Y:S01]  /*0e10*/  LDC R8, c[0x0][0x39c] ;  /* 0x0000e700ff087b82 */ /* 0x000ea20000000800 */
[----:B------:R-:W-:Y:S01]  /*0e20*/  VIADD R9, R9, 0x1 ;  /* 0x0000000109097836 */ /* 0x000fe20000000000 */
[----:B-1----:R-:W-:Y:S01]  /*0e30*/  MOV R19, 0x0 ;  /* 0x0000000000137802 */ /* 0x002fe20000000f00 */
[----:B------:R-:W1:Y:S01]  /*0e40*/  LDCU.64 UR4, c[0x4][0x8] ;  /* 0x01000100ff0477ac */ /* 0x000e620008000a00 */
[----:B------:R-:W-:Y:S01]  /*0e50*/  IMAD.MOV.U32 R6, RZ, RZ, R2 ;  /* 0x000000ffff067224 */ /* 0x000fe200078e0002 */
[----:B------:R-:W-:-:S03]  /*0e60*/  MOV R7, R18 ;  /* 0x0000001200077202 */ /* 0x000fc60000000f00 */
[----:B------:R3:W4:Y:S01]  /*0e70*/  LDC.64 R12, c[0x4][R19] ;  /* 0x01000000130c7b82 */ /* 0x0007220000000a00 */
[----:B-1----:R-:W-:Y:S01]  /*0e80*/  IMAD.U32 R4, RZ, RZ, UR4 ;  /* 0x00000004ff047e24 */ /* 0x002fe2000f8e00ff */
[----:B------:R-:W-:Y:S02]  /*0e90*/  MOV R5, UR5 ;  /* 0x0000000500057c02 */ /* 0x000fe40008000f00 */
[----:B--2---:R-:W-:-:S05]  /*0ea0*/  IADD3 R8, PT, PT, R8, 0x1, RZ ;  /* 0x0000000108087810 */ /* 0x004fca0007ffe0ff */
[----:B------:R3:W-:Y:S02]  /*0eb0*/  STL.128 [R1], R8 ;  /* 0x0000000801007387 */ /* 0x0007e40000100c00 */
[----:B------:R-:W-:-:S07]  /*0ec0*/  LEPC R20, `(.L_x_2) ;  /* 0x000000001014794e */ /* 0x000fce0000000000 */
[----:B0--34-:R-:W-:Y:S05]  /*0ed0*/  CALL.ABS.NOINC R12 ;  /* 0x000000000c007343 */ /* 0x019fea0003c00000 */
.L_x_2:
[----:B------:R-:W2:Y:S01]  /*0ee0*/  LDG.E R0, desc[UR36][R16.64] ;  /* 0x0000002410007981 */ /* 0x000ea2000c1e1900 */
[----:B------:R0:W1:Y:S01]  /*0ef0*/  LDC.64 R10, c[0x4][R19] ;  /* 0x01000000130a7b82 */ /* 0x0000620000000a00 */
[----:B------:R-:W3:Y:S01]  /*0f00*/  LDCU.64 UR4, c[0x4][0x10] ;  /* 0x01000200ff0477ac */ /* 0x000ee20008000a00 */
[----:B------:R-:W-:Y:S01]  /*0f10*/  IMAD.MOV.U32 R6, RZ, RZ, R2 ;  /* 0x000000ffff067224 */ /* 0x000fe200078e0002 */
[----:B------:R-:W-:Y:S01]  /*0f20*/  MOV R7, R18 ;  /* 0x0000001200077202 */ /* 0x000fe20000000f00 */
[----:B---3--:R-:W-:Y:S01]  /*0f30*/  IMAD.U32 R4, RZ, RZ, UR4 ;  /* 0x00000004ff047e24 */ /* 0x008fe2000f8e00ff */
[----:B------:R-:W-:Y:S01]  /*0f40*/  MOV R5, UR5 ;  /* 0x0000000500057c02 */ /* 0x000fe20008000f00 */
[----:B--2---:R-:W2:Y:S02]  /*0f50*/  F2F.F64.F32 R8, R0 ;  /* 0x0000000000087310 */ /* 0x004ea40000201800 */
[----:B-12---:R0:W-:Y:S04]  /*0f60*/  STL.64 [R1], R8 ;  /* 0x0000000801007387 */ /* 0x0061e80000100a00 */
[----:B------:R-:W-:-:S07]  /*0f70*/  LEPC R20, `(.L_x_3) ;  /* 0x000000001014794e */ /* 0x000fce0000000000 */
[----:B0-----:R-:W-:Y:S05]  /*0f80*/  CALL.ABS.NOINC R10 ;  /* 0x000000000a007343 */ /* 0x001fea0003c00000 */
.L_x_3:
        /* <DEDUP_REMOVED lines=11> */
.L_x_4:
        /* <DEDUP_REMOVED lines=11> */
.L_x_5:
        /* <DEDUP_REMOVED lines=11> */
.L_x_6:
[----:B------:R-:W2:Y:S01]  /*11a0*/  LDG.E R16, desc[UR36][R16.64+0x10] ;  /* 0x0000102410107981 */ /* 0x000ea2000c1e1900 */
[----:B------:R0:W1:Y:S01]  /*11b0*/  LDC.64 R10, c[0x4][R19] ;  /* 0x01000000130a7b82 */ /* 0x0000620000000a00 */
[----:B------:R-:W3:Y:S01]  /*11c0*/  LDCU.64 UR4, c[0x4][0x10] ;  /* 0x01000200ff0477ac */ /* 0x000ee20008000a00 */
[----:B------:R-:W-:Y:S01]  /*11d0*/  MOV R6, R2 ;  /* 0x0000000200067202 */ /* 0x000fe20000000f00 */
[----:B------:R-:W-:Y:S02]  /*11e0*/  IMAD.MOV.U32 R7, RZ, RZ, R18 ;  /* 0x000000ffff077224 */ /* 0x000fe400078e0012 */
[----:B---3--:R-:W-:Y:S01]  /*11f0*/  IMAD.U32 R4, RZ, RZ, UR4 ;  /* 0x00000004ff047e24 */ /* 0x008fe2000f8e00ff */
[----:B------:R-:W-:Y:S01]  /*1200*/  MOV R5, UR5 ;  /* 0x0000000500057c02 */ /* 0x000fe20008000f00 */
[----:B--2---:R-:W2:Y:S02]  /*1210*/  F2F.F64.F32 R8, R16 ;  /* 0x0000001000087310 */ /* 0x004ea40000201800 */
[----:B-12---:R0:W-:Y:S04]  /*1220*/  STL.64 [R1], R8 ;  /* 0x0000000801007387 */ /* 0x0061e80000100a00 */
[----:B------:R-:W-:-:S07]  /*1230*/  LEPC R20, `(.L_x_7) ;  /* 0x000000001014794e */ /* 0x000fce0000000000 */
[----:B0-----:R-:W-:Y:S05]  /*1240*/  CALL.ABS.NOINC R10 ;  /* 0x000000000a007343 */ /* 0x001fea0003c00000 */
.L_x_7:
[----:B------:R0:W1:Y:S01]  /*1250*/  LDC.64 R2, c[0x4][R19] ;  /* 0x0100000013027b82 */ /* 0x0000620000000a00 */
[----:B------:R-:W2:Y:S01]  /*1260*/  LDCU.64 UR4, c[0x4][0x18] ;  /* 0x01000300ff0477ac */ /* 0x000ea20008000a00 */
[----:B------:R-:W-:Y:S02]  /*1270*/  CS2R R6, SRZ ;  /* 0x0000000000067805 */ /* 0x000fe4000001ff00 */
[----:B--2---:R-:W-:Y:S02]  /*1280*/  MOV R4, UR4 ;  /* 0x0000000400047c02 */ /* 0x004fe40008000f00 */
[----:B0-----:R-:W-:-:S07]  /*1290*/  MOV R5, UR5 ;  /* 0x0000000500057c02 */ /* 0x001fce0008000f00 */
[----:B------:R-:W-:-:S07]  /*12a0*/  LEPC R20, `(.L_x_8) ;  /* 0x000000001014794e */ /* 0x000fce0000000000 */
[----:B-1----:R-:W-:Y:S05]  /*12b0*/  CALL.ABS.NOINC R2 ;  /* 0x0000000002007343 */ /* 0x002fea0003c00000 */
.L_x_8:
[----:B------:R-:W-:Y:S05]  /*12c0*/  EXIT ;  /* 0x000000000000794d */ /* 0x000fea0003800000 */
.L_x_9:
[----:B------:R-:W-:-:S00]  /*12d0*/  BRA `(.L_x_9) ;  /* 0xfffffffc00fc7947 */ /* 0x000fc0000383ffff */
[----:B------:R-:W-:-:S00]  /*12e0*/  NOP ;  /* 0x0000000000007918 */ /* 0x000fc00000000000 */
        /* <DEDUP_REMOVED lines=9> */
.L_x_10:


//--------------------- .nv.global.init           --------------------------
	.section	.nv.global.init,"aw",@progbits
.nv.global.init:
	.type		$str$2,@object
	.size		$str$2,($str$1 - $str$2)
$str$2:
        /*0000*/ 	.byte	0x2e, 0x2e, 0x2e, 0x0a, 0x00
	.type		$str$1,@object
	.size		$str$1,($str - $str$1)
$str$1:
        /*0005*/ 	.byte	0x25, 0x2e, 0x31, 0x66, 0x20, 0x00
	.type		$str,@object
	.size		$str,(.L_0 - $str)
$str:
        /*000b*/ 	.byte	0x5b, 0x45, 0x70, 0x6f, 0x63, 0x61, 0x20, 0x25, 0x64, 0x5d, 0x20, 0x50, 0x65, 0x72, 0x63, 0x65
        /*001b*/ 	.byte	0x70, 0x74, 0x72, 0x6f, 0x6e, 0x20, 0x25, 0x64, 0x20, 0x7c, 0x20, 0x4e, 0x75, 0x6d, 0x65, 0x72
        /*002b*/ 	.byte	0x6f, 0x20, 0x25, 0x64, 0x20, 0x7c, 0x20, 0x45, 0x72, 0x72, 0x6f, 0x72, 0x3a, 0x20, 0x25, 0x64
        /*003b*/ 	.byte	0x20, 0x7c, 0x20, 0x50, 0x65, 0x73, 0x6f, 0x73, 0x3a, 0x20, 0x00
.L_0:


//--------------------- .nv.shared.reserved.0     --------------------------
	.section	.nv.shared.reserved.0,"aw",@nobits
	.weak		__nv_reservedSMEM_offset_0_alias
	.size		__nv_reservedSMEM_offset_0_alias, 0, 64
	.other		__nv_reservedSMEM_offset_0_alias,@"STO_CUDA_RESERVED_SHARED STV_DEFAULT"
__nv_reservedSMEM_offset_0_alias:
	.zero		0
	.zero		64


//--------------------- .nv.constant0._Z8entrenarPfPKiifiii --------------------------
	.section	.nv.constant0._Z8entrenarPfPKiifiii,"a",@progbits
	.sectionflags	@""
	.align	4
.nv.constant0._Z8entrenarPfPKiifiii:
	.zero		932


//--------------------- SYMBOLS --------------------------

	.type		.nv.reservedSmem.offset0,@object
	.size		.nv.reservedSmem.offset0,0x4
	.type		vprintf,@function
